//
// Generated by NVIDIA NVVM Compiler
//
// Compiler Build ID: CL-36424714
// Cuda compilation tools, release 13.0, V13.0.88
// Based on NVVM 20.0.0
//

.version 9.0
.target sm_100
.address_size 64

	// .globl	_Z9cu_addonePi

.visible .entry _Z9cu_addonePi(
	.param .u64 .ptr .align 1 _Z9cu_addonePi_param_0
)
{
	.reg .b32 	%r<7>;
	.reg .b64 	%rd<5>;

	ld.param.u64 	%rd1, [_Z9cu_addonePi_param_0];
	cvta.to.global.u64 	%rd2, %rd1;
	mov.u32 	%r1, %ctaid.x;
	mov.u32 	%r2, %ntid.x;
	mov.u32 	%r3, %tid.x;
	mad.lo.s32 	%r4, %r1, %r2, %r3;
	mul.wide.s32 	%rd3, %r4, 4;
	add.s64 	%rd4, %rd2, %rd3;
	ld.global.u32 	%r5, [%rd4];
	mul.lo.s32 	%r6, %r5, %r5;
	st.global.u32 	[%rd4], %r6;
	ret;

}


// ===== COMPILED SASS (sm_100) =====

	.target	sm_100

	.elftype	@"ET_EXEC"


//--------------------- .note.nv.tkinfo           --------------------------
	.section	.note.nv.tkinfo,"",@"SHT_NOTE"
	.sectionflags	@"SHF_NOTE_NV_TKINFO"
	.tkinfo
        /*0018*/ 	.word	0x00000002
        /*0030*/ 	.string	""
        /*0030*/ 	.string	"ptxas"
        /*0030*/ 	.string	"Cuda compilation tools, release 13.0, V13.0.88"
        /*0030*/ 	.string	"Build cuda_13.0.r13.0/compiler.36424714_0"
        /*0030*/ 	.string	"-arch sm_100 -m 64 "



//--------------------- .note.nv.cuinfo           --------------------------
	.section	.note.nv.cuinfo,"",@"SHT_NOTE"
	.sectionflags	@"SHF_NOTE_NV_CUINFO"
        /*0018*/ 	.short	0x0002
        /*001a*/ 	.short	0x0064
        /*001c*/ 	.short	0x0082
	.zero		2


//--------------------- .nv.info                  --------------------------
	.section	.nv.info,"",@"SHT_CUDA_INFO"
	.align	4


	//----- nvinfo : EIATTR_REGCOUNT
	.align		4
        /*0000*/ 	.byte	0x04, 0x2f
        /*0002*/ 	.short	(.L_1 - .L_0)
	.align		4
.L_0:
        /*0004*/ 	.word	index@(_Z9cu_addonePi)
        /*0008*/ 	.word	0x00000008


	//----- nvinfo : EIATTR_FRAME_SIZE
	.align		4
.L_1:
        /*000c*/ 	.byte	0x04, 0x11
        /*000e*/ 	.short	(.L_3 - .L_2)
	.align		4
.L_2:
        /*0010*/ 	.word	index@(_Z9cu_addonePi)
        /*0014*/ 	.word	0x00000000


	//----- nvinfo : EIATTR_MIN_STACK_SIZE
	.align		4
.L_3:
        /*0018*/ 	.byte	0x04, 0x12
        /*001a*/ 	.short	(.L_5 - .L_4)
	.align		4
.L_4:
        /*001c*/ 	.word	index@(_Z9cu_addonePi)
        /*0020*/ 	.word	0x00000000
.L_5:


//--------------------- .nv.compat                --------------------------
	.section	.nv.compat,"",@"SHT_CUDA_COMPAT_INFO"
	.align	4
        /*0000*/ 	.byte	0x02, 0x09, 0x00, 0x00, 0x02, 0x02, 0x01, 0x00, 0x02, 0x05, 0x05, 0x00, 0x03, 0x07, 0x01, 0x01
        /*0010*/ 	.byte	0x02, 0x03, 0x00, 0x00, 0x02, 0x06, 0x01, 0x00, 0x04, 0x0b, 0x08, 0x00, 0x09, 0x00, 0x00, 0x00
        /*0020*/ 	.byte	0x00, 0x00, 0x00, 0x00


//--------------------- .nv.info._Z9cu_addonePi   --------------------------
	.section	.nv.info._Z9cu_addonePi,"",@"SHT_CUDA_INFO"
	.sectionflags	@""
	.align	4


	//----- nvinfo : EIATTR_CUDA_API_VERSION
	.align		4
        /*0000*/ 	.byte	0x04, 0x37
        /*0002*/ 	.short	(.L_7 - .L_6)
.L_6:
        /*0004*/ 	.word	0x00000082


	//----- nvinfo : EIATTR_KPARAM_INFO
	.align		4
.L_7:
        /*0008*/ 	.byte	0x04, 0x17
        /*000a*/ 	.short	(.L_9 - .L_8)
.L_8:
        /*000c*/ 	.word	0x00000000
        /*0010*/ 	.short	0x0000
        /*0012*/ 	.short	0x0000
        /*0014*/ 	.byte	0x00, 0xf5, 0x21, 0x00


	//----- nvinfo : EIATTR_SPARSE_MMA_MASK
	.align		4
.L_9:
        /*0018*/ 	.byte	0x03, 0x50
        /*001a*/ 	.short	0x0000


	//----- nvinfo : EIATTR_MAXREG_COUNT
	.align		4
        /*001c*/ 	.byte	0x03, 0x1b
        /*001e*/ 	.short	0x00ff


	//----- nvinfo : EIATTR_MERCURY_ISA_VERSION
	.align		4
        /*0020*/ 	.byte	0x03, 0x5f
        /*0022*/ 	.short	0x0101


	//----- nvinfo : EIATTR_VRC_CTA_INIT_COUNT
	.align		4
        /*0024*/ 	.byte	0x02, 0x4a
	.zero		1
	.zero		1


	//----- nvinfo : EIATTR_EXIT_INSTR_OFFSETS
	.align		4
        /*0028*/ 	.byte	0x04, 0x1c
        /*002a*/ 	.short	(.L_11 - .L_10)


	//   ....[0]....
.L_10:
        /*002c*/ 	.word	0x000000b0


	//----- nvinfo : EIATTR_CBANK_PARAM_SIZE
	.align		4
.L_11:
        /*0030*/ 	.byte	0x03, 0x19
        /*0032*/ 	.short	0x0008


	//----- nvinfo : EIATTR_PARAM_CBANK
	.align		4
        /*0034*/ 	.byte	0x04, 0x0a
        /*0036*/ 	.short	(.L_13 - .L_12)
	.align		4
.L_12:
        /*0038*/ 	.word	index@(.nv.constant0._Z9cu_addonePi)
        /*003c*/ 	.short	0x0380
        /*003e*/ 	.short	0x0008


	//----- nvinfo : EIATTR_SW_WAR
	.align		4
.L_13:
        /*0040*/ 	.byte	0x04, 0x36
        /*0042*/ 	.short	(.L_15 - .L_14)
.L_14:
        /*0044*/ 	.word	0x00000008
.L_15:


//--------------------- .nv.callgraph             --------------------------
	.section	.nv.callgraph,"",@"SHT_CUDA_CALLGRAPH"
	.align	4
	.sectionentsize	8
	.align		4
        /*0000*/ 	.word	0x00000000
	.align		4
        /*0004*/ 	.word	0xffffffff
	.align		4
        /*0008*/ 	.word	0x00000000
	.align		4
        /*000c*/ 	.word	0xfffffffe
	.align		4
        /*0010*/ 	.word	0x00000000
	.align		4
        /*0014*/ 	.word	0xfffffffd
	.align		4
        /*0018*/ 	.word	0x00000000
	.align		4
        /*001c*/ 	.word	0xfffffffc


//--------------------- .text._Z9cu_addonePi      --------------------------
	.section	.text._Z9cu_addonePi,"ax",@progbits
	.align	128
        .global         _Z9cu_addonePi
        .type           _Z9cu_addonePi,@function
        .size           _Z9cu_addonePi,(.L_x_1 - _Z9cu_addonePi)
        .other          _Z9cu_addonePi,@"STO_CUDA_ENTRY STV_DEFAULT"
_Z9cu_addonePi:
.text._Z9cu_addonePi:
[----:B------:R-:W-:Y:S01]  /*0000*/  LDC R1, c[0x0][0x37c] ;  /* 0x0000df00ff017b82 */ /* 0x000fe20000000800 */
[----:B------:R-:W0:Y:S07]  /*0010*/  S2R R0, SR_TID.X ;  /* 0x0000000000007919 */ /* 0x000e2e0000002100 */
[----:B------:R-:W0:Y:S01]  /*0020*/  S2UR UR6, SR_CTAID.X ;  /* 0x00000000000679c3 */ /* 0x000e220000002500 */
[----:B------:R-:W1:Y:S07]  /*0030*/  LDCU.64 UR4, c[0x0][0x358] ;  /* 0x00006b00ff0477ac */ /* 0x000e6e0008000a00 */
[----:B------:R-:W0:Y:S08]  /*0040*/  LDC R5, c[0x0][0x360] ;  /* 0x0000d800ff057b82 */ /* 0x000e300000000800 */
[----:B------:R-:W2:Y:S01]  /*0050*/  LDC.64 R2, c[0x0][0x380] ;  /* 0x0000e000ff027b82 */ /* 0x000ea20000000a00 */
[----:B0-----:R-:W-:-:S04]  /*0060*/  IMAD R5, R5, UR6, R0 ;  /* 0x0000000605057c24 */ /* 0x001fc8000f8e0200 */
[----:B--2---:R-:W-:-:S05]  /*0070*/  IMAD.WIDE R2, R5, 0x4, R2 ;  /* 0x0000000405027825 */ /* 0x004fca00078e0202 */
[----:B-1----:R-:W2:Y:S02]  /*0080*/  LDG.E R0, desc[UR4][R2.64] ;  /* 0x0000000402007981 */ /* 0x002ea4000c1e1900 */
[----:B--2---:R-:W-:-:S05]  /*0090*/  IMAD R5, R0, R0, RZ ;  /* 0x0000000000057224 */ /* 0x004fca00078e02ff */
[----:B------:R-:W-:Y:S01]  /*00a0*/  STG.E desc[UR4][R2.64], R5 ;  /* 0x0000000502007986 */ /* 0x000fe2000c101904 */
[----:B------:R-:W-:Y:S05]  /*00b0*/  EXIT ;  /* 0x000000000000794d */ /* 0x000fea0003800000 */
.L_x_0:
[----:B------:R-:W-:-:S00]  /*00c0*/  BRA `(.L_x_0) ;  /* 0xfffffffc00fc7947 */ /* 0x000fc0000383ffff */
[----:B------:R-:W-:-:S00]  /*00d0*/  NOP ;  /* 0x0000000000007918 */ /* 0x000fc00000000000 */
        /* <DEDUP_REMOVED lines=10> */
.L_x_1:


//--------------------- .nv.shared.reserved.0     --------------------------
	.section	.nv.shared.reserved.0,"aw",@nobits
	.weak		__nv_reservedSMEM_offset_0_alias
	.size		__nv_reservedSMEM_offset_0_alias, 0, 64
	.other		__nv_reservedSMEM_offset_0_alias,@"STO_CUDA_RESERVED_SHARED STV_DEFAULT"
__nv_reservedSMEM_offset_0_alias:
	.zero		0
	.zero		64


//--------------------- .nv.constant0._Z9cu_addonePi --------------------------
	.section	.nv.constant0._Z9cu_addonePi,"a",@progbits
	.sectionflags	@""
	.align	4
.nv.constant0._Z9cu_addonePi:
	.zero		904


//--------------------- SYMBOLS --------------------------

	.type		.nv.reservedSmem.offset0,@object
	.size		.nv.reservedSmem.offset0,0x4
